//
// Generated by NVIDIA NVVM Compiler
//
// Compiler Build ID: CL-36424714
// Cuda compilation tools, release 13.0, V13.0.88
// Based on NVVM 20.0.0
//

.version 9.0
.target sm_100
.address_size 64

	// .globl	_Z21embedding_matrix_funcP13__nv_bfloat16S0_Pimm

.visible .entry _Z21embedding_matrix_funcP13__nv_bfloat16S0_Pimm(
	.param .u64 .ptr .align 1 _Z21embedding_matrix_funcP13__nv_bfloat16S0_Pimm_param_0,
	.param .u64 .ptr .align 1 _Z21embedding_matrix_funcP13__nv_bfloat16S0_Pimm_param_1,
	.param .u64 .ptr .align 1 _Z21embedding_matrix_funcP13__nv_bfloat16S0_Pimm_param_2,
	.param .u64 _Z21embedding_matrix_funcP13__nv_bfloat16S0_Pimm_param_3,
	.param .u64 _Z21embedding_matrix_funcP13__nv_bfloat16S0_Pimm_param_4
)
{
	.reg .pred 	%p<11>;
	.reg .b16 	%rs<30>;
	.reg .b32 	%r<5>;
	.reg .b64 	%rd<150>;

	ld.param.u64 	%rd30, [_Z21embedding_matrix_funcP13__nv_bfloat16S0_Pimm_param_0];
	ld.param.u64 	%rd31, [_Z21embedding_matrix_funcP13__nv_bfloat16S0_Pimm_param_1];
	ld.param.u64 	%rd28, [_Z21embedding_matrix_funcP13__nv_bfloat16S0_Pimm_param_2];
	ld.param.u64 	%rd29, [_Z21embedding_matrix_funcP13__nv_bfloat16S0_Pimm_param_3];
	ld.param.u64 	%rd32, [_Z21embedding_matrix_funcP13__nv_bfloat16S0_Pimm_param_4];
	cvta.to.global.u64 	%rd1, %rd30;
	cvta.to.global.u64 	%rd2, %rd31;
	mov.u32 	%r1, %tid.x;
	mov.u32 	%r2, %ctaid.x;
	mov.u32 	%r3, %ntid.x;
	mad.lo.s32 	%r4, %r2, %r3, %r1;
	cvt.s64.s32 	%rd3, %r4;
	setp.le.u64 	%p1, %rd32, %rd3;
	@%p1 bra 	$L__BB0_13;
	cvta.to.global.u64 	%rd4, %rd28;
	setp.eq.s64 	%p2, %rd29, 0;
	@%p2 bra 	$L__BB0_13;
	shl.b64 	%rd34, %rd3, 2;
	add.s64 	%rd35, %rd4, %rd34;
	ld.global.s32 	%rd36, [%rd35];
	mul.lo.s64 	%rd5, %rd29, %rd3;
	mul.lo.s64 	%rd6, %rd29, %rd36;
	and.b64  	%rd7, %rd29, 15;
	setp.lt.u64 	%p3, %rd29, 16;
	mov.b64 	%rd146, 0;
	@%p3 bra 	$L__BB0_5;
	and.b64  	%rd146, %rd29, -16;
	shl.b64 	%rd37, %rd6, 1;
	add.s64 	%rd38, %rd37, %rd2;
	add.s64 	%rd143, %rd38, 16;
	shl.b64 	%rd39, %rd5, 1;
	add.s64 	%rd40, %rd39, %rd1;
	add.s64 	%rd142, %rd40, 16;
	mov.u64 	%rd144, %rd146;
$L__BB0_4:
	.pragma "nounroll";
	ld.global.u16 	%rs1, [%rd143+-16];
	st.global.u16 	[%rd142+-16], %rs1;
	ld.global.u16 	%rs2, [%rd143+-14];
	st.global.u16 	[%rd142+-14], %rs2;
	ld.global.u16 	%rs3, [%rd143+-12];
	st.global.u16 	[%rd142+-12], %rs3;
	ld.global.u16 	%rs4, [%rd143+-10];
	st.global.u16 	[%rd142+-10], %rs4;
	ld.global.u16 	%rs5, [%rd143+-8];
	st.global.u16 	[%rd142+-8], %rs5;
	ld.global.u16 	%rs6, [%rd143+-6];
	st.global.u16 	[%rd142+-6], %rs6;
	ld.global.u16 	%rs7, [%rd143+-4];
	st.global.u16 	[%rd142+-4], %rs7;
	ld.global.u16 	%rs8, [%rd143+-2];
	st.global.u16 	[%rd142+-2], %rs8;
	ld.global.u16 	%rs9, [%rd143];
	st.global.u16 	[%rd142], %rs9;
	ld.global.u16 	%rs10, [%rd143+2];
	st.global.u16 	[%rd142+2], %rs10;
	ld.global.u16 	%rs11, [%rd143+4];
	st.global.u16 	[%rd142+4], %rs11;
	ld.global.u16 	%rs12, [%rd143+6];
	st.global.u16 	[%rd142+6], %rs12;
	ld.global.u16 	%rs13, [%rd143+8];
	st.global.u16 	[%rd142+8], %rs13;
	ld.global.u16 	%rs14, [%rd143+10];
	st.global.u16 	[%rd142+10], %rs14;
	ld.global.u16 	%rs15, [%rd143+12];
	st.global.u16 	[%rd142+12], %rs15;
	ld.global.u16 	%rs16, [%rd143+14];
	st.global.u16 	[%rd142+14], %rs16;
	add.s64 	%rd144, %rd144, -16;
	add.s64 	%rd143, %rd143, 32;
	add.s64 	%rd142, %rd142, 32;
	setp.ne.s64 	%p4, %rd144, 0;
	@%p4 bra 	$L__BB0_4;
$L__BB0_5:
	setp.eq.s64 	%p5, %rd7, 0;
	@%p5 bra 	$L__BB0_13;
	and.b64  	%rd18, %rd29, 7;
	setp.lt.u64 	%p6, %rd7, 8;
	@%p6 bra 	$L__BB0_8;
	add.s64 	%rd41, %rd146, %rd5;
	shl.b64 	%rd42, %rd41, 1;
	add.s64 	%rd43, %rd1, %rd42;
	add.s64 	%rd44, %rd146, %rd6;
	shl.b64 	%rd45, %rd44, 1;
	add.s64 	%rd46, %rd2, %rd45;
	ld.global.u16 	%rs17, [%rd46];
	st.global.u16 	[%rd43], %rs17;
	add.s64 	%rd47, %rd146, 1;
	and.b64  	%rd48, %rd47, 4294967295;
	add.s64 	%rd49, %rd48, %rd5;
	shl.b64 	%rd50, %rd49, 1;
	add.s64 	%rd51, %rd1, %rd50;
	add.s64 	%rd52, %rd48, %rd6;
	shl.b64 	%rd53, %rd52, 1;
	add.s64 	%rd54, %rd2, %rd53;
	ld.global.u16 	%rs18, [%rd54];
	st.global.u16 	[%rd51], %rs18;
	add.s64 	%rd55, %rd146, 2;
	and.b64  	%rd56, %rd55, 4294967295;
	add.s64 	%rd57, %rd56, %rd5;
	shl.b64 	%rd58, %rd57, 1;
	add.s64 	%rd59, %rd1, %rd58;
	add.s64 	%rd60, %rd56, %rd6;
	shl.b64 	%rd61, %rd60, 1;
	add.s64 	%rd62, %rd2, %rd61;
	ld.global.u16 	%rs19, [%rd62];
	st.global.u16 	[%rd59], %rs19;
	add.s64 	%rd63, %rd146, 3;
	and.b64  	%rd64, %rd63, 4294967295;
	add.s64 	%rd65, %rd64, %rd5;
	shl.b64 	%rd66, %rd65, 1;
	add.s64 	%rd67, %rd1, %rd66;
	add.s64 	%rd68, %rd64, %rd6;
	shl.b64 	%rd69, %rd68, 1;
	add.s64 	%rd70, %rd2, %rd69;
	ld.global.u16 	%rs20, [%rd70];
	st.global.u16 	[%rd67], %rs20;
	add.s64 	%rd71, %rd146, 4;
	and.b64  	%rd72, %rd71, 4294967295;
	add.s64 	%rd73, %rd72, %rd5;
	shl.b64 	%rd74, %rd73, 1;
	add.s64 	%rd75, %rd1, %rd74;
	add.s64 	%rd76, %rd72, %rd6;
	shl.b64 	%rd77, %rd76, 1;
	add.s64 	%rd78, %rd2, %rd77;
	ld.global.u16 	%rs21, [%rd78];
	st.global.u16 	[%rd75], %rs21;
	add.s64 	%rd79, %rd146, 5;
	and.b64  	%rd80, %rd79, 4294967295;
	add.s64 	%rd81, %rd80, %rd5;
	shl.b64 	%rd82, %rd81, 1;
	add.s64 	%rd83, %rd1, %rd82;
	add.s64 	%rd84, %rd80, %rd6;
	shl.b64 	%rd85, %rd84, 1;
	add.s64 	%rd86, %rd2, %rd85;
	ld.global.u16 	%rs22, [%rd86];
	st.global.u16 	[%rd83], %rs22;
	add.s64 	%rd87, %rd146, 6;
	and.b64  	%rd88, %rd87, 4294967295;
	add.s64 	%rd89, %rd88, %rd5;
	shl.b64 	%rd90, %rd89, 1;
	add.s64 	%rd91, %rd1, %rd90;
	add.s64 	%rd92, %rd88, %rd6;
	shl.b64 	%rd93, %rd92, 1;
	add.s64 	%rd94, %rd2, %rd93;
	ld.global.u16 	%rs23, [%rd94];
	st.global.u16 	[%rd91], %rs23;
	add.s64 	%rd95, %rd146, 7;
	and.b64  	%rd96, %rd95, 4294967295;
	add.s64 	%rd97, %rd96, %rd5;
	shl.b64 	%rd98, %rd97, 1;
	add.s64 	%rd99, %rd1, %rd98;
	add.s64 	%rd100, %rd96, %rd6;
	shl.b64 	%rd101, %rd100, 1;
	add.s64 	%rd102, %rd2, %rd101;
	ld.global.u16 	%rs24, [%rd102];
	st.global.u16 	[%rd99], %rs24;
	add.s64 	%rd103, %rd146, 8;
	and.b64  	%rd146, %rd103, 4294967295;
$L__BB0_8:
	setp.eq.s64 	%p7, %rd18, 0;
	@%p7 bra 	$L__BB0_13;
	and.b64  	%rd148, %rd29, 3;
	setp.lt.u64 	%p8, %rd18, 4;
	@%p8 bra 	$L__BB0_11;
	add.s64 	%rd104, %rd146, %rd5;
	shl.b64 	%rd105, %rd104, 1;
	add.s64 	%rd106, %rd1, %rd105;
	add.s64 	%rd107, %rd146, %rd6;
	shl.b64 	%rd108, %rd107, 1;
	add.s64 	%rd109, %rd2, %rd108;
	ld.global.u16 	%rs25, [%rd109];
	st.global.u16 	[%rd106], %rs25;
	add.s64 	%rd110, %rd146, 1;
	and.b64  	%rd111, %rd110, 4294967295;
	add.s64 	%rd112, %rd111, %rd5;
	shl.b64 	%rd113, %rd112, 1;
	add.s64 	%rd114, %rd1, %rd113;
	add.s64 	%rd115, %rd111, %rd6;
	shl.b64 	%rd116, %rd115, 1;
	add.s64 	%rd117, %rd2, %rd116;
	ld.global.u16 	%rs26, [%rd117];
	st.global.u16 	[%rd114], %rs26;
	add.s64 	%rd118, %rd146, 2;
	and.b64  	%rd119, %rd118, 4294967295;
	add.s64 	%rd120, %rd119, %rd5;
	shl.b64 	%rd121, %rd120, 1;
	add.s64 	%rd122, %rd1, %rd121;
	add.s64 	%rd123, %rd119, %rd6;
	shl.b64 	%rd124, %rd123, 1;
	add.s64 	%rd125, %rd2, %rd124;
	ld.global.u16 	%rs27, [%rd125];
	st.global.u16 	[%rd122], %rs27;
	add.s64 	%rd126, %rd146, 3;
	and.b64  	%rd127, %rd126, 4294967295;
	add.s64 	%rd128, %rd127, %rd5;
	shl.b64 	%rd129, %rd128, 1;
	add.s64 	%rd130, %rd1, %rd129;
	add.s64 	%rd131, %rd127, %rd6;
	shl.b64 	%rd132, %rd131, 1;
	add.s64 	%rd133, %rd2, %rd132;
	ld.global.u16 	%rs28, [%rd133];
	st.global.u16 	[%rd130], %rs28;
	add.s64 	%rd134, %rd146, 4;
	and.b64  	%rd146, %rd134, 4294967295;
$L__BB0_11:
	setp.eq.s64 	%p9, %rd148, 0;
	@%p9 bra 	$L__BB0_13;
$L__BB0_12:
	.pragma "nounroll";
	add.s64 	%rd135, %rd146, %rd5;
	shl.b64 	%rd136, %rd135, 1;
	add.s64 	%rd137, %rd1, %rd136;
	add.s64 	%rd138, %rd146, %rd6;
	shl.b64 	%rd139, %rd138, 1;
	add.s64 	%rd140, %rd2, %rd139;
	ld.global.u16 	%rs29, [%rd140];
	st.global.u16 	[%rd137], %rs29;
	add.s64 	%rd141, %rd146, 1;
	and.b64  	%rd146, %rd141, 4294967295;
	add.s64 	%rd148, %rd148, -1;
	setp.ne.s64 	%p10, %rd148, 0;
	@%p10 bra 	$L__BB0_12;
$L__BB0_13:
	ret;

}


// ===== COMPILED SASS (sm_100) =====

	.target	sm_100

	.elftype	@"ET_EXEC"


//--------------------- .note.nv.tkinfo           --------------------------
	.section	.note.nv.tkinfo,"",@"SHT_NOTE"
	.sectionflags	@"SHF_NOTE_NV_TKINFO"
	.tkinfo
        /*0018*/ 	.word	0x00000002
        /*0030*/ 	.string	""
        /*0030*/ 	.string	"ptxas"
        /*0030*/ 	.string	"Cuda compilation tools, release 13.0, V13.0.88"
        /*0030*/ 	.string	"Build cuda_13.0.r13.0/compiler.36424714_0"
        /*0030*/ 	.string	"-arch sm_100 -m 64 "



//--------------------- .note.nv.cuinfo           --------------------------
	.section	.note.nv.cuinfo,"",@"SHT_NOTE"
	.sectionflags	@"SHF_NOTE_NV_CUINFO"
        /*0018*/ 	.short	0x0002
        /*001a*/ 	.short	0x0064
        /*001c*/ 	.short	0x0082
	.zero		2


//--------------------- .nv.info                  --------------------------
	.section	.nv.info,"",@"SHT_CUDA_INFO"
	.align	4


	//----- nvinfo : EIATTR_REGCOUNT
	.align		4
        /*0000*/ 	.byte	0x04, 0x2f
        /*0002*/ 	.short	(.L_1 - .L_0)
	.align		4
.L_0:
        /*0004*/ 	.word	index@(_Z21embedding_matrix_funcP13__nv_bfloat16S0_Pimm)
        /*0008*/ 	.word	0x0000001c


	//----- nvinfo : EIATTR_FRAME_SIZE
	.align		4
.L_1:
        /*000c*/ 	.byte	0x04, 0x11
        /*000e*/ 	.short	(.L_3 - .L_2)
	.align		4
.L_2:
        /*0010*/ 	.word	index@(_Z21embedding_matrix_funcP13__nv_bfloat16S0_Pimm)
        /*0014*/ 	.word	0x00000000


	//----- nvinfo : EIATTR_MIN_STACK_SIZE
	.align		4
.L_3:
        /*0018*/ 	.byte	0x04, 0x12
        /*001a*/ 	.short	(.L_5 - .L_4)
	.align		4
.L_4:
        /*001c*/ 	.word	index@(_Z21embedding_matrix_funcP13__nv_bfloat16S0_Pimm)
        /*0020*/ 	.word	0x00000000
.L_5:


//--------------------- .nv.compat                --------------------------
	.section	.nv.compat,"",@"SHT_CUDA_COMPAT_INFO"
	.align	4
        /*0000*/ 	.byte	0x02, 0x09, 0x00, 0x00, 0x02, 0x02, 0x01, 0x00, 0x02, 0x05, 0x05, 0x00, 0x03, 0x07, 0x01, 0x01
        /*0010*/ 	.byte	0x02, 0x03, 0x00, 0x00, 0x02, 0x06, 0x01, 0x00, 0x04, 0x0b, 0x08, 0x00, 0x09, 0x00, 0x00, 0x00
        /*0020*/ 	.byte	0x00, 0x00, 0x00, 0x00


//--------------------- .nv.info._Z21embedding_matrix_funcP13__nv_bfloat16S0_Pimm --------------------------
	.section	.nv.info._Z21embedding_matrix_funcP13__nv_bfloat16S0_Pimm,"",@"SHT_CUDA_INFO"
	.sectionflags	@""
	.align	4


	//----- nvinfo : EIATTR_CUDA_API_VERSION
	.align		4
        /*0000*/ 	.byte	0x04, 0x37
        /*0002*/ 	.short	(.L_7 - .L_6)
.L_6:
        /*0004*/ 	.word	0x00000082


	//----- nvinfo : EIATTR_KPARAM_INFO
	.align		4
.L_7:
        /*0008*/ 	.byte	0x04, 0x17
        /*000a*/ 	.short	(.L_9 - .L_8)
.L_8:
        /*000c*/ 	.word	0x00000000
        /*0010*/ 	.short	0x0004
        /*0012*/ 	.short	0x0020
        /*0014*/ 	.byte	0x00, 0xf0, 0x21, 0x00


	//----- nvinfo : EIATTR_KPARAM_INFO
	.align		4
.L_9:
        /*0018*/ 	.byte	0x04, 0x17
        /*001a*/ 	.short	(.L_11 - .L_10)
.L_10:
        /*001c*/ 	.word	0x00000000
        /*0020*/ 	.short	0x0003
        /*0022*/ 	.short	0x0018
        /*0024*/ 	.byte	0x00, 0xf0, 0x21, 0x00


	//----- nvinfo : EIATTR_KPARAM_INFO
	.align		4
.L_11:
        /*0028*/ 	.byte	0x04, 0x17
        /*002a*/ 	.short	(.L_13 - .L_12)
.L_12:
        /*002c*/ 	.word	0x00000000
        /*0030*/ 	.short	0x0002
        /*0032*/ 	.short	0x0010
        /*0034*/ 	.byte	0x00, 0xf5, 0x21, 0x00


	//----- nvinfo : EIATTR_KPARAM_INFO
	.align		4
.L_13:
        /*0038*/ 	.byte	0x04, 0x17
        /*003a*/ 	.short	(.L_15 - .L_14)
.L_14:
        /*003c*/ 	.word	0x00000000
        /*0040*/ 	.short	0x0001
        /*0042*/ 	.short	0x0008
        /*0044*/ 	.byte	0x00, 0xf5, 0x21, 0x00


	//----- nvinfo : EIATTR_KPARAM_INFO
	.align		4
.L_15:
        /*0048*/ 	.byte	0x04, 0x17
        /*004a*/ 	.short	(.L_17 - .L_16)
.L_16:
        /*004c*/ 	.word	0x00000000
        /*0050*/ 	.short	0x0000
        /*0052*/ 	.short	0x0000
        /*0054*/ 	.byte	0x00, 0xf5, 0x21, 0x00


	//----- nvinfo : EIATTR_SPARSE_MMA_MASK
	.align		4
.L_17:
        /*0058*/ 	.byte	0x03, 0x50
        /*005a*/ 	.short	0x0000


	//----- nvinfo : EIATTR_MAXREG_COUNT
	.align		4
        /*005c*/ 	.byte	0x03, 0x1b
        /*005e*/ 	.short	0x00ff


	//----- nvinfo : EIATTR_MERCURY_ISA_VERSION
	.align		4
        /*0060*/ 	.byte	0x03, 0x5f
        /*0062*/ 	.short	0x0101


	//----- nvinfo : EIATTR_VRC_CTA_INIT_COUNT
	.align		4
        /*0064*/ 	.byte	0x02, 0x4a
	.zero		1
	.zero		1


	//----- nvinfo : EIATTR_EXIT_INSTR_OFFSETS
	.align		4
        /*0068*/ 	.byte	0x04, 0x1c
        /*006a*/ 	.short	(.L_19 - .L_18)


	//   ....[0]....
.L_18:
        /*006c*/ 	.word	0x00000090


	//   ....[1]....
        /*0070*/ 	.word	0x000000d0


	//   ....[2]....
        /*0074*/ 	.word	0x000005e0


	//   ....[3]....
        /*0078*/ 	.word	0x00000bf0


	//   ....[4]....
        /*007c*/ 	.word	0x00000f60


	//   ....[5]....
        /*0080*/ 	.word	0x00001080


	//----- nvinfo : EIATTR_CBANK_PARAM_SIZE
	.align		4
.L_19:
        /*0084*/ 	.byte	0x03, 0x19
        /*0086*/ 	.short	0x0028


	//----- nvinfo : EIATTR_PARAM_CBANK
	.align		4
        /*0088*/ 	.byte	0x04, 0x0a
        /*008a*/ 	.short	(.L_21 - .L_20)
	.align		4
.L_20:
        /*008c*/ 	.word	index@(.nv.constant0._Z21embedding_matrix_funcP13__nv_bfloat16S0_Pimm)
        /*0090*/ 	.short	0x0380
        /*0092*/ 	.short	0x0028


	//----- nvinfo : EIATTR_SW_WAR
	.align		4
.L_21:
        /*0094*/ 	.byte	0x04, 0x36
        /*0096*/ 	.short	(.L_23 - .L_22)
.L_22:
        /*0098*/ 	.word	0x00000008
.L_23:


//--------------------- .nv.callgraph             --------------------------
	.section	.nv.callgraph,"",@"SHT_CUDA_CALLGRAPH"
	.align	4
	.sectionentsize	8
	.align		4
        /*0000*/ 	.word	0x00000000
	.align		4
        /*0004*/ 	.word	0xffffffff
	.align		4
        /*0008*/ 	.word	0x00000000
	.align		4
        /*000c*/ 	.word	0xfffffffe
	.align		4
        /*0010*/ 	.word	0x00000000
	.align		4
        /*0014*/ 	.word	0xfffffffd
	.align		4
        /*0018*/ 	.word	0x00000000
	.align		4
        /*001c*/ 	.word	0xfffffffc


//--------------------- .text._Z21embedding_matrix_funcP13__nv_bfloat16S0_Pimm --------------------------
	.section	.text._Z21embedding_matrix_funcP13__nv_bfloat16S0_Pimm,"ax",@progbits
	.align	128
        .global         _Z21embedding_matrix_funcP13__nv_bfloat16S0_Pimm
        .type           _Z21embedding_matrix_funcP13__nv_bfloat16S0_Pimm,@function
        .size           _Z21embedding_matrix_funcP13__nv_bfloat16S0_Pimm,(.L_x_6 - _Z21embedding_matrix_funcP13__nv_bfloat16S0_Pimm)
        .other          _Z21embedding_matrix_funcP13__nv_bfloat16S0_Pimm,@"STO_CUDA_ENTRY STV_DEFAULT"
_Z21embedding_matrix_funcP13__nv_bfloat16S0_Pimm:
.text._Z21embedding_matrix_funcP13__nv_bfloat16S0_Pimm:
[----:B------:R-:W-:Y:S01]  /*0000*/  LDC R1, c[0x0][0x37c] ;  /* 0x0000df00ff017b82 */ /* 0x000fe20000000800 */
[----:B------:R-:W0:Y:S07]  /*0010*/  S2R R2, SR_TID.X ;  /* 0x0000000000027919 */ /* 0x000e2e0000002100 */
[----:B------:R-:W0:Y:S01]  /*0020*/  S2UR UR4, SR_CTAID.X ;  /* 0x00000000000479c3 */ /* 0x000e220000002500 */
[----:B------:R-:W1:Y:S07]  /*0030*/  LDCU.64 UR6, c[0x0][0x3a0] ;  /* 0x00007400ff0677ac */ /* 0x000e6e0008000a00 */
[----:B------:R-:W0:Y:S02]  /*0040*/  LDC R3, c[0x0][0x360] ;  /* 0x0000d800ff037b82 */ /* 0x000e240000000800 */
[----:B0-----:R-:W-:-:S05]  /*0050*/  IMAD R2, R3, UR4, R2 ;  /* 0x0000000403027c24 */ /* 0x001fca000f8e0202 */
[----:B-1----:R-:W-:Y:S02]  /*0060*/  ISETP.GE.U32.AND P0, PT, R2, UR6, PT ;  /* 0x0000000602007c0c */ /* 0x002fe4000bf06070 */
[----:B------:R-:W-:-:S04]  /*0070*/  SHF.R.S32.HI R3, RZ, 0x1f, R2 ;  /* 0x0000001fff037819 */ /* 0x000fc80000011402 */
[----:B------:R-:W-:-:S13]  /*0080*/  ISETP.GE.U32.AND.EX P0, PT, R3, UR7, PT, P0 ;  /* 0x0000000703007c0c */ /* 0x000fda000bf06100 */
[----:B------:R-:W-:Y:S05]  /*0090*/  @P0 EXIT ;  /* 0x000000000000094d */ /* 0x000fea0003800000 */
[----:B------:R-:W0:Y:S02]  /*00a0*/  LDCU.64 UR8, c[0x0][0x398] ;  /* 0x00007300ff0877ac */ /* 0x000e240008000a00 */
[----:B0-----:R-:W-:-:S04]  /*00b0*/  ISETP.NE.U32.AND P0, PT, RZ, UR8, PT ;  /* 0x00000008ff007c0c */ /* 0x001fc8000bf05070 */
[----:B------:R-:W-:-:S13]  /*00c0*/  ISETP.NE.AND.EX P0, PT, RZ, UR9, PT, P0 ;  /* 0x00000009ff007c0c */ /* 0x000fda000bf05300 */
[----:B------:R-:W-:Y:S05]  /*00d0*/  @!P0 EXIT ;  /* 0x000000000000894d */ /* 0x000fea0003800000 */
[----:B------:R-:W0:Y:S01]  /*00e0*/  LDCU.64 UR4, c[0x0][0x390] ;  /* 0x00007200ff0477ac */ /* 0x000e220008000a00 */
[----:B------:R-:W1:Y:S01]  /*00f0*/  LDCU.64 UR10, c[0x0][0x358] ;  /* 0x00006b00ff0a77ac */ /* 0x000e620008000a00 */
[----:B0-----:R-:W-:-:S04]  /*0100*/  LEA R6, P0, R2, UR4, 0x2 ;  /* 0x0000000402067c11 */ /* 0x001fc8000f8010ff */
[----:B------:R-:W-:-:S05]  /*0110*/  LEA.HI.X R7, R2, UR5, R3, 0x2, P0 ;  /* 0x0000000502077c11 */ /* 0x000fca00080f1403 */
[----:B-1----:R0:W2:Y:S01]  /*0120*/  LDG.E R6, desc[UR10][R6.64] ;  /* 0x0000000a06067981 */ /* 0x0020a2000c1e1900 */
[----:B------:R-:W-:Y:S02]  /*0130*/  UISETP.GE.U32.AND UP0, UPT, UR8, 0x10, UPT ;  /* 0x000000100800788c */ /* 0x000fe4000bf06070 */
[----:B------:R-:W-:Y:S01]  /*0140*/  IMAD R3, R3, UR8, RZ ;  /* 0x0000000803037c24 */ /* 0x000fe2000f8e02ff */
[----:B------:R-:W-:Y:S02]  /*0150*/  ULOP3.LUT UR12, UR8, 0xf, URZ, 0xc0, !UPT ;  /* 0x0000000f080c7892 */ /* 0x000fe4000f8ec0ff */
[----:B------:R-:W-:Y:S02]  /*0160*/  UISETP.GE.U32.AND.EX UP0, UPT, UR9, URZ, UPT, UP0 ;  /* 0x000000ff0900728c */ /* 0x000fe4000bf06100 */
[C---:B------:R-:W-:Y:S01]  /*0170*/  IMAD R9, R2.reuse, UR9, R3 ;  /* 0x0000000902097c24 */ /* 0x040fe2000f8e0203 */
[----:B------:R-:W-:Y:S01]  /*0180*/  UMOV UR5, URZ ;  /* 0x000000ff00057c82 */ /* 0x000fe20008000000 */
[----:B------:R-:W-:Y:S01]  /*0190*/  IMAD.WIDE.U32 R2, R2, UR8, RZ ;  /* 0x0000000802027c25 */ /* 0x000fe2000f8e00ff */
[----:B------:R-:W-:-:S03]  /*01a0*/  UMOV UR6, URZ ;  /* 0x000000ff00067c82 */ /* 0x000fc60008000000 */
[----:B0-----:R-:W-:Y:S01]  /*01b0*/  IMAD.IADD R7, R3, 0x1, R9 ;  /* 0x0000000103077824 */ /* 0x001fe200078e0209 */
[----:B--2---:R-:W-:-:S05]  /*01c0*/  SHF.R.S32.HI R0, RZ, 0x1f, R6 ;  /* 0x0000001fff007819 */ /* 0x004fca0000011406 */
[----:B------:R-:W-:-:S04]  /*01d0*/  IMAD R5, R0, UR8, RZ ;  /* 0x0000000800057c24 */ /* 0x000fc8000f8e02ff */
[C---:B------:R-:W-:Y:S02]  /*01e0*/  IMAD R11, R6.reuse, UR9, R5 ;  /* 0x00000009060b7c24 */ /* 0x040fe4000f8e0205 */
[----:B------:R-:W-:-:S04]  /*01f0*/  IMAD.WIDE.U32 R4, R6, UR8, RZ ;  /* 0x0000000806047c25 */ /* 0x000fc8000f8e00ff */
[----:B------:R-:W-:Y:S01]  /*0200*/  IMAD.IADD R9, R5, 0x1, R11 ;  /* 0x0000000105097824 */ /* 0x000fe200078e020b */
[----:B------:R-:W-:Y:S06]  /*0210*/  BRA.U !UP0, `(.L_x_0) ;  /* 0x0000000108e87547 */ /* 0x000fec000b800000 */
[----:B------:R-:W0:Y:S01]  /*0220*/  LDCU.128 UR16, c[0x0][0x380] ;  /* 0x00007000ff1077ac */ /* 0x000e220008000c00 */
[----:B------:R-:W1:Y:S01]  /*0230*/  LDCU UR6, c[0x0][0x39c] ;  /* 0x00007380ff0677ac */ /* 0x000e620008000800 */
[----:B------:R-:W-:-:S07]  /*0240*/  ULOP3.LUT UR5, UR8, 0xfffffff0, URZ, 0xc0, !UPT ;  /* 0xfffffff008057892 */ /* 0x000fce000f8ec0ff */
[----:B------:R-:W-:Y:S01]  /*0250*/  UMOV UR4, UR5 ;  /* 0x0000000500047c82 */ /* 0x000fe20008000000 */
[----:B0-----:R-:W-:Y:S02]  /*0260*/  LEA R6, P0, R4, UR18, 0x1 ;  /* 0x0000001204067c11 */ /* 0x001fe4000f8008ff */
[----:B------:R-:W-:Y:S02]  /*0270*/  LEA R0, P2, R2, UR16, 0x1 ;  /* 0x0000001002007c11 */ /* 0x000fe4000f8408ff */
[----:B------:R-:W-:Y:S01]  /*0280*/  IADD3 R6, P1, PT, R6, 0x10, RZ ;  /* 0x0000001006067810 */ /* 0x000fe20007f3e0ff */
[----:B-1----:R-:W-:Y:S01]  /*0290*/  UMOV UR7, UR6 ;  /* 0x0000000600077c82 */ /* 0x002fe20008000000 */
[----:B------:R-:W-:Y:S02]  /*02a0*/  IADD3 R0, P3, PT, R0, 0x10, RZ ;  /* 0x0000001000007810 */ /* 0x000fe40007f7e0ff */
[----:B------:R-:W-:Y:S02]  /*02b0*/  LEA.HI.X R15, R4, UR19, R9, 0x1, P0 ;  /* 0x00000013040f7c11 */ /* 0x000fe400080f0c09 */
[----:B------:R-:W-:-:S03]  /*02c0*/  LEA.HI.X R17, R2, UR17, R7, 0x1, P2 ;  /* 0x0000001102117c11 */ /* 0x000fc600090f0c07 */
[----:B------:R-:W-:Y:S02]  /*02d0*/  IMAD.X R15, RZ, RZ, R15, P1 ;  /* 0x000000ffff0f7224 */ /* 0x000fe400008e060f */
[----:B------:R-:W-:-:S07]  /*02e0*/  IMAD.X R17, RZ, RZ, R17, P3 ;  /* 0x000000ffff117224 */ /* 0x000fce00018e0611 */
.L_x_1:
[----:B------:R-:W-:Y:S02]  /*02f0*/  IMAD.MOV.U32 R12, RZ, RZ, R6 ;  /* 0x000000ffff0c7224 */ /* 0x000fe400078e0006 */
[----:B------:R-:W-:-:S05]  /*0300*/  IMAD.MOV.U32 R13, RZ, RZ, R15 ;  /* 0x000000ffff0d7224 */ /* 0x000fca00078e000f */
[----:B--2---:R-:W2:Y:S01]  /*0310*/  LDG.E.U16 R15, desc[UR10][R12.64+-0x10] ;  /* 0xfffff00a0c0f7981 */ /* 0x004ea2000c1e1500 */
[----:B------:R-:W-:Y:S02]  /*0320*/  IMAD.MOV.U32 R10, RZ, RZ, R0 ;  /* 0x000000ffff0a7224 */ /* 0x000fe400078e0000 */
[----:B------:R-:W-:-:S05]  /*0330*/  IMAD.MOV.U32 R11, RZ, RZ, R17 ;  /* 0x000000ffff0b7224 */ /* 0x000fca00078e0011 */
[----:B--2---:R0:W-:Y:S04]  /*0340*/  STG.E.U16 desc[UR10][R10.64+-0x10], R15 ;  /* 0xfffff00f0a007986 */ /* 0x0041e8000c10150a */
[----:B------:R-:W2:Y:S04]  /*0350*/  LDG.E.U16 R17, desc[UR10][R12.64+-0xe] ;  /* 0xfffff20a0c117981 */ /* 0x000ea8000c1e1500 */
[----:B--2---:R1:W-:Y:S04]  /*0360*/  STG.E.U16 desc[UR10][R10.64+-0xe], R17 ;  /* 0xfffff2110a007986 */ /* 0x0043e8000c10150a */
[----:B------:R-:W2:Y:S04]  /*0370*/  LDG.E.U16 R19, desc[UR10][R12.64+-0xc] ;  /* 0xfffff40a0c137981 */ /* 0x000ea8000c1e1500 */
[----:B--2---:R2:W-:Y:S04]  /*0380*/  STG.E.U16 desc[UR10][R10.64+-0xc], R19 ;  /* 0xfffff4130a007986 */ /* 0x0045e8000c10150a */
[----:B------:R-:W3:Y:S04]  /*0390*/  LDG.E.U16 R21, desc[UR10][R12.64+-0xa] ;  /* 0xfffff60a0c157981 */ /* 0x000ee8000c1e1500 */
[----:B---3--:R3:W-:Y:S04]  /*03a0*/  STG.E.U16 desc[UR10][R10.64+-0xa], R21 ;  /* 0xfffff6150a007986 */ /* 0x0087e8000c10150a */
[----:B------:R-:W4:Y:S04]  /*03b0*/  LDG.E.U16 R23, desc[UR10][R12.64+-0x8] ;  /* 0xfffff80a0c177981 */ /* 0x000f28000c1e1500 */
[----:B----4-:R4:W-:Y:S04]  /*03c0*/  STG.E.U16 desc[UR10][R10.64+-0x8], R23 ;  /* 0xfffff8170a007986 */ /* 0x0109e8000c10150a */
[----:B------:R-:W5:Y:S04]  /*03d0*/  LDG.E.U16 R25, desc[UR10][R12.64+-0x6] ;  /* 0xfffffa0a0c197981 */ /* 0x000f68000c1e1500 */
[----:B-----5:R5:W-:Y:S04]  /*03e0*/  STG.E.U16 desc[UR10][R10.64+-0x6], R25 ;  /* 0xfffffa190a007986 */ /* 0x020be8000c10150a */
[----:B0-----:R-:W2:Y:S04]  /*03f0*/  LDG.E.U16 R15, desc[UR10][R12.64+-0x4] ;  /* 0xfffffc0a0c0f7981 */ /* 0x001ea8000c1e1500 */
[----:B--2---:R0:W-:Y:S04]  /*0400*/  STG.E.U16 desc[UR10][R10.64+-0x4], R15 ;  /* 0xfffffc0f0a007986 */ /* 0x0041e8000c10150a */
[----:B-1----:R-:W2:Y:S04]  /*0410*/  LDG.E.U16 R17, desc[UR10][R12.64+-0x2] ;  /* 0xfffffe0a0c117981 */ /* 0x002ea8000c1e1500 */
[----:B--2---:R1:W-:Y:S04]  /*0420*/  STG.E.U16 desc[UR10][R10.64+-0x2], R17 ;  /* 0xfffffe110a007986 */ /* 0x0043e8000c10150a */
[----:B------:R-:W2:Y:S04]  /*0430*/  LDG.E.U16 R19, desc[UR10][R12.64] ;  /* 0x0000000a0c137981 */ /* 0x000ea8000c1e1500 */
[----:B--2---:R2:W-:Y:S04]  /*0440*/  STG.E.U16 desc[UR10][R10.64], R19 ;  /* 0x000000130a007986 */ /* 0x0045e8000c10150a */
[----:B---3--:R-:W3:Y:S04]  /*0450*/  LDG.E.U16 R21, desc[UR10][R12.64+0x2] ;  /* 0x0000020a0c157981 */ /* 0x008ee8000c1e1500 */
[----:B---3--:R3:W-:Y:S04]  /*0460*/  STG.E.U16 desc[UR10][R10.64+0x2], R21 ;  /* 0x000002150a007986 */ /* 0x0087e8000c10150a */
[----:B----4-:R-:W4:Y:S04]  /*0470*/  LDG.E.U16 R23, desc[UR10][R12.64+0x4] ;  /* 0x0000040a0c177981 */ /* 0x010f28000c1e1500 */
[----:B----4-:R-:W-:Y:S04]  /*0480*/  STG.E.U16 desc[UR10][R10.64+0x4], R23 ;  /* 0x000004170a007986 */ /* 0x010fe8000c10150a */
[----:B-----5:R-:W4:Y:S04]  /*0490*/  LDG.E.U16 R25, desc[UR10][R12.64+0x6] ;  /* 0x0000060a0c197981 */ /* 0x020f28000c1e1500 */
[----:B----4-:R-:W-:Y:S04]  /*04a0*/  STG.E.U16 desc[UR10][R10.64+0x6], R25 ;  /* 0x000006190a007986 */ /* 0x010fe8000c10150a */
[----:B0-----:R-:W4:Y:S04]  /*04b0*/  LDG.E.U16 R15, desc[UR10][R12.64+0x8] ;  /* 0x0000080a0c0f7981 */ /* 0x001f28000c1e1500 */
[----:B----4-:R0:W-:Y:S04]  /*04c0*/  STG.E.U16 desc[UR10][R10.64+0x8], R15 ;  /* 0x0000080f0a007986 */ /* 0x0101e8000c10150a */
[----:B-1----:R-:W4:Y:S04]  /*04d0*/  LDG.E.U16 R17, desc[UR10][R12.64+0xa] ;  /* 0x00000a0a0c117981 */ /* 0x002f28000c1e1500 */
[----:B----4-:R1:W-:Y:S04]  /*04e0*/  STG.E.U16 desc[UR10][R10.64+0xa], R17 ;  /* 0x00000a110a007986 */ /* 0x0103e8000c10150a */
[----:B--2---:R-:W2:Y:S04]  /*04f0*/  LDG.E.U16 R19, desc[UR10][R12.64+0xc] ;  /* 0x00000c0a0c137981 */ /* 0x004ea8000c1e1500 */
[----:B--2---:R2:W-:Y:S04]  /*0500*/  STG.E.U16 desc[UR10][R10.64+0xc], R19 ;  /* 0x00000c130a007986 */ /* 0x0045e8000c10150a */
[----:B---3--:R-:W3:Y:S01]  /*0510*/  LDG.E.U16 R21, desc[UR10][R12.64+0xe] ;  /* 0x00000e0a0c157981 */ /* 0x008ee2000c1e1500 */
[----:B------:R-:W-:Y:S01]  /*0520*/  UIADD3 UR4, UP0, UPT, UR4, -0x10, URZ ;  /* 0xfffffff004047890 */ /* 0x000fe2000ff1e0ff */
[----:B------:R-:W-:-:S02]  /*0530*/  IADD3 R6, P0, PT, R12, 0x20, RZ ;  /* 0x000000200c067810 */ /* 0x000fc40007f1e0ff */
[----:B------:R-:W-:Y:S01]  /*0540*/  IADD3 R0, P1, PT, R10, 0x20, RZ ;  /* 0x000000200a007810 */ /* 0x000fe20007f3e0ff */
[----:B------:R-:W-:Y:S02]  /*0550*/  UIADD3.X UR7, UPT, UPT, UR7, -0x1, URZ, UP0, !UPT ;  /* 0xffffffff07077890 */ /* 0x000fe400087fe4ff */
[----:B------:R-:W-:Y:S01]  /*0560*/  UISETP.NE.U32.AND UP0, UPT, UR4, URZ, UPT ;  /* 0x000000ff0400728c */ /* 0x000fe2000bf05070 */
[----:B0-----:R-:W-:Y:S02]  /*0570*/  IMAD.X R15, RZ, RZ, R13, P0 ;  /* 0x000000ffff0f7224 */ /* 0x001fe400000e060d */
[----:B-1----:R-:W-:Y:S01]  /*0580*/  IMAD.X R17, RZ, RZ, R11, P1 ;  /* 0x000000ffff117224 */ /* 0x002fe200008e060b */
[----:B------:R-:W-:Y:S01]  /*0590*/  UISETP.NE.AND.EX UP0, UPT, UR7, URZ, UPT, UP0 ;  /* 0x000000ff0700728c */ /* 0x000fe2000bf05300 */
[----:B---3--:R2:W-:Y:S08]  /*05a0*/  STG.E.U16 desc[UR10][R10.64+0xe], R21 ;  /* 0x00000e150a007986 */ /* 0x0085f0000c10150a */
[----:B------:R-:W-:Y:S05]  /*05b0*/  BRA.U UP0, `(.L_x_1) ;  /* 0xfffffffd004c7547 */ /* 0x000fea000b83ffff */
.L_x_0:
[----:B------:R-:W-:-:S04]  /*05c0*/  ISETP.NE.U32.AND P0, PT, RZ, UR12, PT ;  /* 0x0000000cff007c0c */ /* 0x000fc8000bf05070 */
[----:B------:R-:W-:-:S13]  /*05d0*/  ISETP.NE.AND.EX P0, PT, RZ, RZ, PT, P0 ;  /* 0x000000ffff00720c */ /* 0x000fda0003f05300 */
[----:B------:R-:W-:Y:S05]  /*05e0*/  @!P0 EXIT ;  /* 0x000000000000894d */ /* 0x000fea0003800000 */
[----:B------:R-:W-:Y:S02]  /*05f0*/  UISETP.GE.U32.AND UP0, UPT, UR12, 0x8, UPT ;  /* 0x000000080c00788c */ /* 0x000fe4000bf06070 */
[----:B------:R-:W-:Y:S02]  /*0600*/  ULOP3.LUT UR7, UR8, 0x7, URZ, 0xc0, !UPT ;  /* 0x0000000708077892 */ /* 0x000fe4000f8ec0ff */
[----:B------:R-:W-:-:S09]  /*0610*/  UISETP.GE.U32.AND.EX UP0, UPT, URZ, URZ, UPT, UP0 ;  /* 0x000000ffff00728c */ /* 0x000fd2000bf06100 */
[----:B------:R-:W-:Y:S05]  /*0620*/  BRA.U !UP0, `(.L_x_2) ;  /* 0x0000000508687547 */ /* 0x000fea000b800000 */
[----:B------:R-:W0:Y:S01]  /*0630*/  LDCU.128 UR12, c[0x0][0x380] ;  /* 0x00007000ff0c77ac */ /* 0x000e220008000c00 */
[----:B------:R-:W-:-:S04]  /*0640*/  IADD3 R0, P0, PT, R4, UR5, RZ ;  /* 0x0000000504007c10 */ /* 0x000fc8000ff1e0ff */
[----:B--2---:R-:W-:Y:S02]  /*0650*/  IADD3.X R11, PT, PT, R9, UR6, RZ, P0, !PT ;  /* 0x00000006090b7c10 */ /* 0x004fe400087fe4ff */
[----:B0-----:R-:W-:-:S04]  /*0660*/  LEA R10, P0, R0, UR14, 0x1 ;  /* 0x0000000e000a7c11 */ /* 0x001fc8000f8008ff */
[----:B------:R-:W-:-:S05]  /*0670*/  LEA.HI.X R11, R0, UR15, R11, 0x1, P0 ;  /* 0x0000000f000b7c11 */ /* 0x000fca00080f0c0b */
[----:B------:R-:W2:Y:S01]  /*0680*/  LDG.E.U16 R19, desc[UR10][R10.64] ;  /* 0x0000000a0a137981 */ /* 0x000ea2000c1e1500 */
[----:B------:R-:W-:Y:S02]  /*0690*/  UIADD3 UR4, UPT, UPT, UR5, 0x1, URZ ;  /* 0x0000000105047890 */ /* 0x000fe4000fffe0ff */
[----:B------:R-:W-:-:S04]  /*06a0*/  IADD3 R6, P0, PT, R2, UR5, RZ ;  /* 0x0000000502067c10 */ /* 0x000fc8000ff1e0ff */
[----:B------:R-:W-:Y:S02]  /*06b0*/  IADD3.X R13, PT, PT, R7, UR6, RZ, P0, !PT ;  /* 0x00000006070d7c10 */ /* 0x000fe400087fe4ff */
[----:B------:R-:W-:Y:S02]  /*06c0*/  IADD3 R0, P1, PT, R4, UR4, RZ ;  /* 0x0000000404007c10 */ /* 0x000fe4000ff3e0ff */
[----:B------:R-:W-:-:S03]  /*06d0*/  LEA R12, P0, R6, UR12, 0x1 ;  /* 0x0000000c060c7c11 */ /* 0x000fc6000f8008ff */
[----:B------:R-:W-:Y:S01]  /*06e0*/  IMAD.X R15, RZ, RZ, R9, P1 ;  /* 0x000000ffff0f7224 */ /* 0x000fe200008e0609 */
[----:B------:R-:W-:Y:S02]  /*06f0*/  LEA R14, P1, R0, UR14, 0x1 ;  /* 0x0000000e000e7c11 */ /* 0x000fe4000f8208ff */
[----:B------:R-:W-:Y:S02]  /*0700*/  LEA.HI.X R13, R6, UR13, R13, 0x1, P0 ;  /* 0x0000000d060d7c11 */ /* 0x000fe400080f0c0d */
[----:B------:R-:W-:Y:S01]  /*0710*/  LEA.HI.X R15, R0, UR15, R15, 0x1, P1 ;  /* 0x0000000f000f7c11 */ /* 0x000fe200088f0c0f */
[----:B------:R-:W-:Y:S02]  /*0720*/  UIADD3 UR6, UPT, UPT, UR5, 0x2, URZ ;  /* 0x0000000205067890 */ /* 0x000fe4000fffe0ff */
[----:B--2---:R0:W-:Y:S04]  /*0730*/  STG.E.U16 desc[UR10][R12.64], R19 ;  /* 0x000000130c007986 */ /* 0x0041e8000c10150a */
[----:B------:R-:W2:Y:S01]  /*0740*/  LDG.E.U16 R21, desc[UR10][R14.64] ;  /* 0x0000000a0e157981 */ /* 0x000ea2000c1e1500 */
[----:B------:R-:W-:-:S02]  /*0750*/  IADD3 R6, P0, PT, R2, UR4, RZ ;  /* 0x0000000402067c10 */ /* 0x000fc4000ff1e0ff */
[----:B------:R-:W-:-:S03]  /*0760*/  IADD3 R0, P1, PT, R4, UR6, RZ ;  /* 0x0000000604007c10 */ /* 0x000fc6000ff3e0ff */
[----:B------:R-:W-:Y:S01]  /*0770*/  IMAD.X R11, RZ, RZ, R7, P0 ;  /* 0x000000ffff0b7224 */ /* 0x000fe200000e0607 */
[----:B------:R-:W-:Y:S01]  /*0780*/  LEA R10, P0, R6, UR12, 0x1 ;  /* 0x0000000c060a7c11 */ /* 0x000fe2000f8008ff */
[----:B------:R-:W-:Y:S01]  /*0790*/  IMAD.X R17, RZ, RZ, R9, P1 ;  /* 0x000000ffff117224 */ /* 0x000fe200008e0609 */
[----:B------:R-:W-:Y:S02]  /*07a0*/  LEA R16, P1, R0, UR14, 0x1 ;  /* 0x0000000e00107c11 */ /* 0x000fe4000f8208ff */
[----:B------:R-:W-:Y:S02]  /*07b0*/  LEA.HI.X R11, R6, UR13, R11, 0x1, P0 ;  /* 0x0000000d060b7c11 */ /* 0x000fe400080f0c0b */
[----:B------:R-:W-:Y:S01]  /*07c0*/  LEA.HI.X R17, R0, UR15, R17, 0x1, P1 ;  /* 0x0000000f00117c11 */ /* 0x000fe200088f0c11 */
[----:B------:R-:W-:Y:S02]  /*07d0*/  UIADD3 UR4, UPT, UPT, UR5, 0x3, URZ ;  /* 0x0000000305047890 */ /* 0x000fe4000fffe0ff */
[----:B--2---:R1:W-:Y:S04]  /*07e0*/  STG.E.U16 desc[UR10][R10.64], R21 ;  /* 0x000000150a007986 */ /* 0x0043e8000c10150a */
[----:B0-----:R-:W2:Y:S01]  /*07f0*/  LDG.E.U16 R19, desc[UR10][R16.64] ;  /* 0x0000000a10137981 */ /* 0x001ea2000c1e1500 */
        /* <DEDUP_REMOVED lines=10> */
[----:B-1----:R-:W2:Y:S01]  /*08a0*/  LDG.E.U16 R21, desc[UR10][R14.64] ;  /* 0x0000000a0e157981 */ /* 0x002ea2000c1e1500 */
        /* <DEDUP_REMOVED lines=34> */
[----:B------:R-:W-:Y:S02]  /*0ad0*/  IADD3 R6, P0, PT, R2, UR6, RZ ;  /* 0x0000000602067c10 */ /* 0x000fe4000ff1e0ff */
[----:B------:R-:W-:Y:S01]  /*0ae0*/  LEA R14, P2, R0, UR14, 0x1 ;  /* 0x0000000e000e7c11 */ /* 0x000fe2000f8408ff */
[----:B------:R-:W-:Y:S02]  /*0af0*/  IMAD.X R15, RZ, RZ, R9, P1 ;  /* 0x000000ffff0f7224 */ /* 0x000fe400008e0609 */
[----:B0-----:R-:W-:Y:S01]  /*0b00*/  IMAD.X R13, RZ, RZ, R7, P0 ;  /* 0x000000ffff0d7224 */ /* 0x001fe200000e0607 */
[----:B------:R-:W-:Y:S02]  /*0b10*/  LEA R12, P0, R6, UR12, 0x1 ;  /* 0x0000000c060c7c11 */ /* 0x000fe4000f8008ff */
[----:B------:R-:W-:Y:S02]  /*0b20*/  LEA.HI.X R15, R0, UR15, R15, 0x1, P2 ;  /* 0x0000000f000f7c11 */ /* 0x000fe400090f0c0f */
[----:B------:R-:W-:-:S05]  /*0b30*/  LEA.HI.X R13, R6, UR13, R13, 0x1, P0 ;  /* 0x0000000d060d7c11 */ /* 0x000fca00080f0c0d */
[----:B--2---:R0:W-:Y:S04]  /*0b40*/  STG.E.U16 desc[UR10][R12.64], R17 ;  /* 0x000000110c007986 */ /* 0x0041e8000c10150a */
[----:B------:R-:W2:Y:S01]  /*0b50*/  LDG.E.U16 R15, desc[UR10][R14.64] ;  /* 0x0000000a0e0f7981 */ /* 0x000ea2000c1e1500 */
[----:B------:R-:W-:Y:S01]  /*0b60*/  IADD3 R0, P0, PT, R2, UR4, RZ ;  /* 0x0000000402007c10 */ /* 0x000fe2000ff1e0ff */
[----:B------:R-:W-:Y:S01]  /*0b70*/  UIADD3 UR5, UPT, UPT, UR5, 0x8, URZ ;  /* 0x0000000805057890 */ /* 0x000fe2000fffe0ff */
[----:B------:R-:W-:Y:S02]  /*0b80*/  UMOV UR6, URZ ;  /* 0x000000ff00067c82 */ /* 0x000fe40008000000 */
[----:B-1----:R-:W-:Y:S01]  /*0b90*/  LEA R10, P1, R0, UR12, 0x1 ;  /* 0x0000000c000a7c11 */ /* 0x002fe2000f8208ff */
[----:B------:R-:W-:-:S05]  /*0ba0*/  IMAD.X R11, RZ, RZ, R7, P0 ;  /* 0x000000ffff0b7224 */ /* 0x000fca00000e0607 */
[----:B------:R-:W-:-:S05]  /*0bb0*/  LEA.HI.X R11, R0, UR13, R11, 0x1, P1 ;  /* 0x0000000d000b7c11 */ /* 0x000fca00088f0c0b */
[----:B--2---:R0:W-:Y:S02]  /*0bc0*/  STG.E.U16 desc[UR10][R10.64], R15 ;  /* 0x0000000f0a007986 */ /* 0x0041e4000c10150a */
.L_x_2:
[----:B------:R-:W-:-:S04]  /*0bd0*/  ISETP.NE.U32.AND P0, PT, RZ, UR7, PT ;  /* 0x00000007ff007c0c */ /* 0x000fc8000bf05070 */
[----:B------:R-:W-:-:S13]  /*0be0*/  ISETP.NE.AND.EX P0, PT, RZ, RZ, PT, P0 ;  /* 0x000000ffff00720c */ /* 0x000fda0003f05300 */
[----:B------:R-:W-:Y:S05]  /*0bf0*/  @!P0 EXIT ;  /* 0x000000000000894d */ /* 0x000fea0003800000 */
[----:B------:R-:W-:Y:S01]  /*0c00*/  UISETP.GE.U32.AND UP0, UPT, UR7, 0x4, UPT ;  /* 0x000000040700788c */ /* 0x000fe2000bf06070 */
[----:B------:R-:W1:Y:S03]  /*0c10*/  LDCU.128 UR16, c[0x0][0x380] ;  /* 0x00007000ff1077ac */ /* 0x000e660008000c00 */
[----:B------:R-:W-:Y:S02]  /*0c20*/  UISETP.GE.U32.AND.EX UP0, UPT, URZ, URZ, UPT, UP0 ;  /* 0x000000ffff00728c */ /* 0x000fe4000bf06100 */
[----:B------:R-:W-:Y:S01]  /*0c30*/  ULOP3.LUT UR7, UR8, 0x3, URZ, 0xc0, !UPT ;  /* 0x0000000308077892 */ /* 0x000fe2000f8ec0ff */
[----:B------:R-:W-:-:S06]  /*0c40*/  UMOV UR4, URZ ;  /* 0x000000ff00047c82 */ /* 0x000fcc0008000000 */
[----:B------:R-:W-:Y:S05]  /*0c50*/  BRA.U !UP0, `(.L_x_3) ;  /* 0x0000000108b87547 */ /* 0x000fea000b800000 */
[----:B------:R-:W3:Y:S01]  /*0c60*/  LDCU.128 UR12, c[0x0][0x380] ;  /* 0x00007000ff0c77ac */ /* 0x000ee20008000c00 */
[----:B------:R-:W-:-:S04]  /*0c70*/  IADD3 R0, P0, PT, R4, UR5, RZ ;  /* 0x0000000504007c10 */ /* 0x000fc8000ff1e0ff */
[----:B0-2---:R-:W-:Y:S02]  /*0c80*/  IADD3.X R11, PT, PT, R9, UR6, RZ, P0, !PT ;  /* 0x00000006090b7c10 */ /* 0x005fe400087fe4ff */
[----:B---3--:R-:W-:-:S04]  /*0c90*/  LEA R10, P0, R0, UR14, 0x1 ;  /* 0x0000000e000a7c11 */ /* 0x008fc8000f8008ff */
        /* <DEDUP_REMOVED lines=24> */
[----:B------:R-:W3:Y:S01]  /*0e20*/  LDG.E.U16 R17, desc[UR10][R16.64] ;  /* 0x0000000a10117981 */ /* 0x000ee2000c1e1500 */
        /* <DEDUP_REMOVED lines=8> */
[----:B---3--:R3:W-:Y:S04]  /*0eb0*/  STG.E.U16 desc[UR10][R12.64], R17 ;  /* 0x000000110c007986 */ /* 0x0087e8000c10150a */
[----:B------:R-:W4:Y:S01]  /*0ec0*/  LDG.E.U16 R15, desc[UR10][R14.64] ;  /* 0x0000000a0e0f7981 */ /* 0x000f22000c1e1500 */
[----:B------:R-:W-:Y:S01]  /*0ed0*/  IADD3 R0, P0, PT, R2, UR8, RZ ;  /* 0x0000000802007c10 */ /* 0x000fe2000ff1e0ff */
[----:B------:R-:W-:Y:S01]  /*0ee0*/  UIADD3 UR5, UPT, UPT, UR5, 0x4, URZ ;  /* 0x0000000405057890 */ /* 0x000fe2000fffe0ff */
[----:B------:R-:W-:Y:S02]  /*0ef0*/  UMOV UR6, URZ ;  /* 0x000000ff00067c82 */ /* 0x000fe40008000000 */
[----:B--2---:R-:W-:Y:S01]  /*0f00*/  LEA R10, P1, R0, UR12, 0x1 ;  /* 0x0000000c000a7c11 */ /* 0x004fe2000f8208ff */
[----:B------:R-:W-:-:S05]  /*0f10*/  IMAD.X R11, RZ, RZ, R7, P0 ;  /* 0x000000ffff0b7224 */ /* 0x000fca00000e0607 */
[----:B------:R-:W-:-:S05]  /*0f20*/  LEA.HI.X R11, R0, UR13, R11, 0x1, P1 ;  /* 0x0000000d000b7c11 */ /* 0x000fca00088f0c0b */
[----:B----4-:R3:W-:Y:S02]  /*0f30*/  STG.E.U16 desc[UR10][R10.64], R15 ;  /* 0x0000000f0a007986 */ /* 0x0107e4000c10150a */
.L_x_3:
[----:B------:R-:W-:-:S04]  /*0f40*/  ISETP.NE.U32.AND P0, PT, RZ, UR7, PT ;  /* 0x00000007ff007c0c */ /* 0x000fc8000bf05070 */
[----:B------:R-:W-:-:S13]  /*0f50*/  ISETP.NE.AND.EX P0, PT, RZ, UR4, PT, P0 ;  /* 0x00000004ff007c0c */ /* 0x000fda000bf05300 */
[----:B-1----:R-:W-:Y:S05]  /*0f60*/  @!P0 EXIT ;  /* 0x000000000000894d */ /* 0x002fea0003800000 */
.L_x_4:
[----:B------:R-:W-:-:S04]  /*0f70*/  IADD3 R0, P0, PT, R4, UR5, RZ ;  /* 0x0000000504007c10 */ /* 0x000fc8000ff1e0ff */
[----:B0123--:R-:W-:Y:S02]  /*0f80*/  IADD3.X R11, PT, PT, R9, UR6, RZ, P0, !PT ;  /* 0x00000006090b7c10 */ /* 0x00ffe400087fe4ff */
[----:B------:R-:W-:-:S04]  /*0f90*/  LEA R10, P0, R0, UR18, 0x1 ;  /* 0x00000012000a7c11 */ /* 0x000fc8000f8008ff */
[----:B------:R-:W-:-:S06]  /*0fa0*/  LEA.HI.X R11, R0, UR19, R11, 0x1, P0 ;  /* 0x00000013000b7c11 */ /* 0x000fcc00080f0c0b */
[----:B------:R-:W2:Y:S01]  /*0fb0*/  LDG.E.U16 R11, desc[UR10][R10.64] ;  /* 0x0000000a0a0b7981 */ /* 0x000ea2000c1e1500 */
[----:B------:R-:W-:Y:S01]  /*0fc0*/  IADD3 R0, P0, PT, R2, UR5, RZ ;  /* 0x0000000502007c10 */ /* 0x000fe2000ff1e0ff */
[----:B------:R-:W-:Y:S02]  /*0fd0*/  UIADD3 UR7, UP0, UPT, UR7, -0x1, URZ ;  /* 0xffffffff07077890 */ /* 0x000fe4000ff1e0ff */
[----:B------:R-:W-:Y:S01]  /*0fe0*/  UIADD3 UR5, UPT, UPT, UR5, 0x1, URZ ;  /* 0x0000000105057890 */ /* 0x000fe2000fffe0ff */
[----:B------:R-:W-:Y:S01]  /*0ff0*/  IADD3.X R13, PT, PT, R7, UR6, RZ, P0, !PT ;  /* 0x00000006070d7c10 */ /* 0x000fe200087fe4ff */
[----:B------:R-:W-:Y:S01]  /*1000*/  UIADD3.X UR4, UPT, UPT, UR4, -0x1, URZ, UP0, !UPT ;  /* 0xffffffff04047890 */ /* 0x000fe200087fe4ff */
[C---:B------:R-:W-:Y:S01]  /*1010*/  LEA R12, P0, R0.reuse, UR16, 0x1 ;  /* 0x00000010000c7c11 */ /* 0x040fe2000f8008ff */
[----:B------:R-:W-:Y:S01]  /*1020*/  UISETP.NE.U32.AND UP0, UPT, UR7, URZ, UPT ;  /* 0x000000ff0700728c */ /* 0x000fe2000bf05070 */
[----:B------:R-:W-:Y:S02]  /*1030*/  UMOV UR6, URZ ;  /* 0x000000ff00067c82 */ /* 0x000fe40008000000 */
[----:B------:R-:W-:Y:S01]  /*1040*/  LEA.HI.X R13, R0, UR17, R13, 0x1, P0 ;  /* 0x00000011000d7c11 */ /* 0x000fe200080f0c0d */
[----:B------:R-:W-:-:S04]  /*1050*/  UISETP.NE.AND.EX UP0, UPT, UR4, URZ, UPT, UP0 ;  /* 0x000000ff0400728c */ /* 0x000fc8000bf05300 */
[----:B--2---:R1:W-:Y:S05]  /*1060*/  STG.E.U16 desc[UR10][R12.64], R11 ;  /* 0x0000000b0c007986 */ /* 0x0043ea000c10150a */
[----:B------:R-:W-:Y:S05]  /*1070*/  BRA.U UP0, `(.L_x_4) ;  /* 0xfffffffd00bc7547 */ /* 0x000fea000b83ffff */
[----:B------:R-:W-:Y:S05]  /*1080*/  EXIT ;  /* 0x000000000000794d */ /* 0x000fea0003800000 */
.L_x_5:
[----:B------:R-:W-:-:S00]  /*1090*/  BRA `(.L_x_5) ;  /* 0xfffffffc00fc7947 */ /* 0x000fc0000383ffff */
[----:B------:R-:W-:-:S00]  /*10a0*/  NOP ;  /* 0x0000000000007918 */ /* 0x000fc00000000000 */
        /* <DEDUP_REMOVED lines=13> */
.L_x_6:


//--------------------- .nv.shared.reserved.0     --------------------------
	.section	.nv.shared.reserved.0,"aw",@nobits
	.weak		__nv_reservedSMEM_offset_0_alias
	.size		__nv_reservedSMEM_offset_0_alias, 0, 64
	.other		__nv_reservedSMEM_offset_0_alias,@"STO_CUDA_RESERVED_SHARED STV_DEFAULT"
__nv_reservedSMEM_offset_0_alias:
	.zero		0
	.zero		64


//--------------------- .nv.constant0._Z21embedding_matrix_funcP13__nv_bfloat16S0_Pimm --------------------------
	.section	.nv.constant0._Z21embedding_matrix_funcP13__nv_bfloat16S0_Pimm,"a",@progbits
	.sectionflags	@""
	.align	4
.nv.constant0._Z21embedding_matrix_funcP13__nv_bfloat16S0_Pimm:
	.zero		936


//--------------------- SYMBOLS --------------------------

	.type		.nv.reservedSmem.offset0,@object
	.size		.nv.reservedSmem.offset0,0x4
